	.headerflags	@"EF_CUDA_TEXMODE_UNIFIED EF_CUDA_64BIT_ADDRESS EF_CUDA_ACCELERATORS EF_CUDA_SM90 EF_CUDA_VIRTUAL_SM(EF_CUDA_SM90)"
	.elftype	@"ET_EXEC"


//--------------------- .nv.info                  --------------------------
	.section	.nv.info,"",@"SHT_CUDA_INFO"
	.align	4


	//----- nvinfo : EIATTR_REGCOUNT
	.align		4
        /*0000*/ 	.byte	0x04, 0x2f
        /*0002*/ 	.short	(.L_2 - .L_1)
	.align		4
.L_1:
        /*0004*/ 	.word	index@(triton_poi_fused_clone_41)
        /*0008*/ 	.word	0x0000002c


	//----- nvinfo : EIATTR_MIN_STACK_SIZE
	.align		4
.L_2:
        /*000c*/ 	.byte	0x04, 0x12
        /*000e*/ 	.short	(.L_4 - .L_3)
	.align		4
.L_3:
        /*0010*/ 	.word	index@(triton_poi_fused_clone_41)
        /*0014*/ 	.word	0x00000000


	//----- nvinfo : EIATTR_FRAME_SIZE
	.align		4
.L_4:
        /*0018*/ 	.byte	0x04, 0x11
        /*001a*/ 	.short	(.L_6 - .L_5)
	.align		4
.L_5:
        /*001c*/ 	.word	index@(triton_poi_fused_clone_41)
        /*0020*/ 	.word	0x00000000


	//----- nvinfo : EIATTR_MIN_STACK_SIZE
	.align		4
.L_6:
        /*0024*/ 	.byte	0x04, 0x12
        /*0026*/ 	.short	(.L_8 - .L_7)
	.align		4
.L_7:
        /*0028*/ 	.word	index@(triton_poi_fused_clone_41)
        /*002c*/ 	.word	0x00000000
.L_8:


//--------------------- .nv.info.triton_poi_fused_clone_41 --------------------------
	.section	.nv.info.triton_poi_fused_clone_41,"",@"SHT_CUDA_INFO"
	.sectionflags	@""
	.align	4


	//----- nvinfo : EIATTR_CUDA_API_VERSION
	.align		4
        /*0000*/ 	.byte	0x04, 0x37
        /*0002*/ 	.short	(.L_10 - .L_9)
.L_9:
        /*0004*/ 	.word	0x0000007c


	//----- nvinfo : EIATTR_KPARAM_INFO
	.align		4
.L_10:
        /*0008*/ 	.byte	0x04, 0x17
        /*000a*/ 	.short	(.L_12 - .L_11)
.L_11:
        /*000c*/ 	.word	0x00000000
        /*0010*/ 	.short	0x0008
        /*0012*/ 	.short	0x003c
        /*0014*/ 	.byte	0x00, 0xf0, 0x11, 0x00


	//----- nvinfo : EIATTR_KPARAM_INFO
	.align		4
.L_12:
        /*0018*/ 	.byte	0x04, 0x17
        /*001a*/ 	.short	(.L_14 - .L_13)
.L_13:
        /*001c*/ 	.word	0x00000000
        /*0020*/ 	.short	0x0007
        /*0022*/ 	.short	0x0038
        /*0024*/ 	.byte	0x00, 0xf0, 0x11, 0x00


	//----- nvinfo : EIATTR_KPARAM_INFO
	.align		4
.L_14:
        /*0028*/ 	.byte	0x04, 0x17
        /*002a*/ 	.short	(.L_16 - .L_15)
.L_15:
        /*002c*/ 	.word	0x00000000
        /*0030*/ 	.short	0x0006
        /*0032*/ 	.short	0x0030
        /*0034*/ 	.byte	0x00, 0xf4, 0x21, 0x00


	//----- nvinfo : EIATTR_KPARAM_INFO
	.align		4
.L_16:
        /*0038*/ 	.byte	0x04, 0x17
        /*003a*/ 	.short	(.L_18 - .L_17)
.L_17:
        /*003c*/ 	.word	0x00000000
        /*0040*/ 	.short	0x0005
        /*0042*/ 	.short	0x0028
        /*0044*/ 	.byte	0x00, 0xf4, 0x21, 0x00


	//----- nvinfo : EIATTR_KPARAM_INFO
	.align		4
.L_18:
        /*0048*/ 	.byte	0x04, 0x17
        /*004a*/ 	.short	(.L_20 - .L_19)
.L_19:
        /*004c*/ 	.word	0x00000000
        /*0050*/ 	.short	0x0004
        /*0052*/ 	.short	0x0020
        /*0054*/ 	.byte	0x00, 0xf4, 0x21, 0x00


	//----- nvinfo : EIATTR_KPARAM_INFO
	.align		4
.L_20:
        /*0058*/ 	.byte	0x04, 0x17
        /*005a*/ 	.short	(.L_22 - .L_21)
.L_21:
        /*005c*/ 	.word	0x00000000
        /*0060*/ 	.short	0x0003
        /*0062*/ 	.short	0x0018
        /*0064*/ 	.byte	0x00, 0xf4, 0x21, 0x00


	//----- nvinfo : EIATTR_KPARAM_INFO
	.align		4
.L_22:
        /*0068*/ 	.byte	0x04, 0x17
        /*006a*/ 	.short	(.L_24 - .L_23)
.L_23:
        /*006c*/ 	.word	0x00000000
        /*0070*/ 	.short	0x0002
        /*0072*/ 	.short	0x0010
        /*0074*/ 	.byte	0x00, 0xf4, 0x21, 0x00


	//----- nvinfo : EIATTR_KPARAM_INFO
	.align		4
.L_24:
        /*0078*/ 	.byte	0x04, 0x17
        /*007a*/ 	.short	(.L_26 - .L_25)
.L_25:
        /*007c*/ 	.word	0x00000000
        /*0080*/ 	.short	0x0001
        /*0082*/ 	.short	0x0008
        /*0084*/ 	.byte	0x00, 0xf4, 0x21, 0x00


	//----- nvinfo : EIATTR_KPARAM_INFO
	.align		4
.L_26:
        /*0088*/ 	.byte	0x04, 0x17
        /*008a*/ 	.short	(.L_28 - .L_27)
.L_27:
        /*008c*/ 	.word	0x00000000
        /*0090*/ 	.short	0x0000
        /*0092*/ 	.short	0x0000
        /*0094*/ 	.byte	0x00, 0xf4, 0x21, 0x00


	//----- nvinfo : EIATTR_SPARSE_MMA_MASK
	.align		4
.L_28:
        /*0098*/ 	.byte	0x03, 0x50
        /*009a*/ 	.short	0x0000


	//----- nvinfo : EIATTR_MAXREG_COUNT
	.align		4
        /*009c*/ 	.byte	0x03, 0x1b
        /*009e*/ 	.short	0x00ff


	//----- nvinfo : EIATTR_EXIT_INSTR_OFFSETS
	.align		4
        /*00a0*/ 	.byte	0x04, 0x1c
        /*00a2*/ 	.short	(.L_30 - .L_29)


	//   ....[0]....
.L_29:
        /*00a4*/ 	.word	0x00001110


	//   ....[1]....
        /*00a8*/ 	.word	0x00001160


	//----- nvinfo : EIATTR_REQNTID
	.align		4
.L_30:
        /*00ac*/ 	.byte	0x04, 0x10
        /*00ae*/ 	.short	(.L_32 - .L_31)
.L_31:
        /*00b0*/ 	.word	0x00000080
        /*00b4*/ 	.word	0x00000001
        /*00b8*/ 	.word	0x00000001


	//----- nvinfo : EIATTR_CBANK_PARAM_SIZE
	.align		4
.L_32:
        /*00bc*/ 	.byte	0x03, 0x19
        /*00be*/ 	.short	0x0040


	//----- nvinfo : EIATTR_PARAM_CBANK
	.align		4
        /*00c0*/ 	.byte	0x04, 0x0a
        /*00c2*/ 	.short	(.L_34 - .L_33)
	.align		4
.L_33:
        /*00c4*/ 	.word	index@(.nv.constant0.triton_poi_fused_clone_41)
        /*00c8*/ 	.short	0x0210
        /*00ca*/ 	.short	0x0040


	//----- nvinfo : EIATTR_SW_WAR
	.align		4
.L_34:
        /*00cc*/ 	.byte	0x04, 0x36
        /*00ce*/ 	.short	(.L_36 - .L_35)
.L_35:
        /*00d0*/ 	.word	0x00000008
.L_36:


//--------------------- .nv.callgraph             --------------------------
	.section	.nv.callgraph,"",@"SHT_CUDA_CALLGRAPH"
	.align	4
	.sectionentsize	8
	.align		4
        /*0000*/ 	.word	0x00000000
	.align		4
        /*0004*/ 	.word	0xffffffff
	.align		4
        /*0008*/ 	.word	0x00000000
	.align		4
        /*000c*/ 	.word	0xfffffffe
	.align		4
        /*0010*/ 	.word	0x00000000
	.align		4
        /*0014*/ 	.word	0xfffffffd
	.align		4
        /*0018*/ 	.word	0x00000000
	.align		4
        /*001c*/ 	.word	0xfffffffc


//--------------------- .nv.constant4             --------------------------
	.section	.nv.constant4,"a",@progbits
	.align	8
	.align		8
.nv.constant4:
        /*0000*/ 	.dword	_$_str


//--------------------- .text.triton_poi_fused_clone_41 --------------------------
	.section	.text.triton_poi_fused_clone_41,"ax",@progbits
	.sectionflags	@"SHF_BARRIERS=1"
	.align	128
        .global         triton_poi_fused_clone_41
        .type           triton_poi_fused_clone_41,@function
        .size           triton_poi_fused_clone_41,(.L_x_1 - triton_poi_fused_clone_41)
        .other          triton_poi_fused_clone_41,@"STO_CUDA_ENTRY STV_DEFAULT"
triton_poi_fused_clone_41:
.text.triton_poi_fused_clone_41:
[----:B------:R-:W0:Y:S01]  /*0000*/  LDC R1, c[0x0][0x28] ;  /* 0x00000a00ff017b82 */ /* 0x000e220000000800 */
[----:B------:R-:W1:Y:S07]  /*0010*/  S2R R7, SR_TID.X ;  /* 0x0000000000077919 */ /* 0x000e6e0000002100 */
[----:B------:R-:W2:Y:S01]  /*0020*/  LDC.64 R14, c[0x0][0x210] ;  /* 0x00008400ff0e7b82 */ /* 0x000ea20000000a00 */
[----:B------:R-:W-:Y:S01]  /*0030*/  HFMA2.MMA R36, -RZ, RZ, 0, 0 ;  /* 0x00000000ff247435 */ /* 0x000fe200000001ff */
[----:B------:R-:W-:Y:S01]  /*0040*/  MOV R33, RZ ;  /* 0x000000ff00217202 */ /* 0x000fe20000000f00 */
[----:B------:R-:W3:Y:S01]  /*0050*/  S2R R0, SR_CTAID.X ;  /* 0x0000000000007919 */ /* 0x000ee20000002500 */
[----:B------:R-:W-:Y:S01]  /*0060*/  IMAD.MOV.U32 R25, RZ, RZ, RZ ;  /* 0x000000ffff197224 */ /* 0x000fe200078e00ff */
[----:B------:R-:W-:Y:S01]  /*0070*/  ULDC.64 UR6, c[0x0][0x208] ;  /* 0x0000820000067ab9 */ /* 0x000fe20000000a00 */
[----:B------:R-:W4:Y:S02]  /*0080*/  S2R R24, SR_CTAID.Y ;  /* 0x0000000000187919 */ /* 0x000f240000002600 */
[----:B------:R-:W5:Y:S01]  /*0090*/  LDC.64 R4, c[0x0][0x218] ;  /* 0x00008600ff047b82 */ /* 0x000f620000000a00 */
[----:B------:R-:W-:-:S02]  /*00a0*/  CS2R R34, SRZ ;  /* 0x0000000000227805 */ /* 0x000fc4000001ff00 */
[----:B-1----:R-:W-:Y:S02]  /*00b0*/  SHF.R.U32.HI R23, RZ, 0x4, R7 ;  /* 0x00000004ff177819 */ /* 0x002fe40000011607 */
[----:B---3--:R-:W-:Y:S02]  /*00c0*/  SHF.L.U32 R0, R0, 0x4, RZ ;  /* 0x0000000400007819 */ /* 0x008fe400000006ff */
[----:B------:R-:W-:Y:S02]  /*00d0*/  SGXT.U32 R23, R23, 0x3 ;  /* 0x000000031717781a */ /* 0x000fe40000000000 */
[----:B----4-:R-:W-:Y:S02]  /*00e0*/  SHF.L.U32 R3, R24, 0x6, RZ ;  /* 0x0000000618037819 */ /* 0x010fe400000006ff */
[----:B------:R-:W-:Y:S01]  /*00f0*/  LOP3.LUT R18, R0, 0xf, R7, 0xf8, !PT ;  /* 0x0000000f00127812 */ /* 0x000fe200078ef807 */
[----:B------:R-:W-:Y:S01]  /*0100*/  HFMA2.MMA R22, -RZ, RZ, 0, 0 ;  /* 0x00000000ff167435 */ /* 0x000fe200000001ff */
[----:B------:R-:W-:-:S02]  /*0110*/  LOP3.LUT R29, R3, 0x20, R23, 0xfe, !PT ;  /* 0x00000020031d7812 */ /* 0x000fc400078efe17 */
[----:B------:R-:W-:Y:S02]  /*0120*/  CS2R R6, SRZ ;  /* 0x0000000000067805 */ /* 0x000fe4000001ff00 */
[----:B------:R-:W-:Y:S02]  /*0130*/  ISETP.GE.AND P0, PT, R18, 0x10, PT ;  /* 0x000000101200780c */ /* 0x000fe40003f06270 */
[----:B------:R-:W-:Y:S02]  /*0140*/  LOP3.LUT R26, R3, 0x28, R23, 0xfe, !PT ;  /* 0x00000028031a7812 */ /* 0x000fe400078efe17 */
[-C--:B------:R-:W-:Y:S02]  /*0150*/  LEA R21, R29, R18.reuse, 0x4 ;  /* 0x000000121d157211 */ /* 0x080fe400078e20ff */
[----:B------:R-:W-:Y:S02]  /*0160*/  LEA R39, R26, R18, 0x4 ;  /* 0x000000121a277211 */ /* 0x000fe400078e20ff */
[----:B------:R-:W-:Y:S01]  /*0170*/  LOP3.LUT R31, R3, 0x30, R23, 0xfe, !PT ;  /* 0x00000030031f7812 */ /* 0x000fe200078efe17 */
[----:B--2---:R-:W-:Y:S01]  /*0180*/  IMAD.WIDE R10, R21, 0x4, R14 ;  /* 0x00000004150a7825 */ /* 0x004fe200078e020e */
[----:B------:R-:W-:-:S02]  /*0190*/  LOP3.LUT R9, R3, 0x8, R23, 0xfe, !PT ;  /* 0x0000000803097812 */ /* 0x000fc400078efe17 */
[-C--:B------:R-:W-:Y:S01]  /*01a0*/  LEA R37, R31, R18.reuse, 0x4 ;  /* 0x000000121f257211 */ /* 0x080fe200078e20ff */
[----:B------:R-:W-:Y:S01]  /*01b0*/  IMAD.WIDE R12, R39, 0x4, R14 ;  /* 0x00000004270c7825 */ /* 0x000fe200078e020e */
[----:B------:R-:W-:Y:S01]  /*01c0*/  LOP3.LUT R8, R3, R23, RZ, 0xfc, !PT ;  /* 0x0000001703087212 */ /* 0x000fe200078efcff */
[----:B------:R1:W2:Y:S02]  /*01d0*/  @!P0 LDG.E.EL R36, desc[UR6][R10.64] ;  /* 0x000000060a248981 */ /* 0x0002a4000c2e1900 */
[----:B-----5:R-:W-:Y:S01]  /*01e0*/  IMAD.WIDE R20, R21, 0x4, R4 ;  /* 0x0000000415147825 */ /* 0x020fe200078e0204 */
[----:B------:R-:W-:Y:S01]  /*01f0*/  LOP3.LUT R17, R3, 0x10, R23, 0xfe, !PT ;  /* 0x0000001003117812 */ /* 0x000fe200078efe17 */
[----:B------:R3:W4:Y:S02]  /*0200*/  @!P0 LDG.E.EL R33, desc[UR6][R12.64] ;  /* 0x000000060c218981 */ /* 0x000724000c2e1900 */
[----:B------:R-:W-:Y:S01]  /*0210*/  IMAD R2, R9, 0x10, R18 ;  /* 0x0000001009027824 */ /* 0x000fe200078e0212 */
[----:B------:R-:W-:Y:S01]  /*0220*/  MOV R27, RZ ;  /* 0x000000ff001b7202 */ /* 0x000fe20000000f00 */
[----:B------:R5:W2:Y:S01]  /*0230*/  @!P0 LDG.E.EL R25, desc[UR6][R20.64] ;  /* 0x0000000614198981 */ /* 0x000aa2000c2e1900 */
[----:B------:R-:W-:Y:S01]  /*0240*/  LEA R19, R8, R18, 0x4 ;  /* 0x0000001208137211 */ /* 0x000fe200078e20ff */
[----:B-1----:R-:W-:Y:S01]  /*0250*/  IMAD.WIDE R10, R37, 0x4, R4 ;  /* 0x00000004250a7825 */ /* 0x002fe200078e0204 */
[----:B------:R-:W-:-:S03]  /*0260*/  LOP3.LUT R30, R3, 0x18, R23, 0xfe, !PT ;  /* 0x00000018031e7812 */ /* 0x000fc600078efe17 */
[----:B---3--:R-:W-:Y:S01]  /*0270*/  IMAD.WIDE R12, R2, 0x4, R14 ;  /* 0x00000004020c7825 */ /* 0x008fe200078e020e */
[----:B------:R1:W3:Y:S01]  /*0280*/  @!P0 LDG.E.EL R35, desc[UR6][R10.64] ;  /* 0x000000060a238981 */ /* 0x0002e2000c2e1900 */
[----:B-----5:R-:W-:-:S03]  /*0290*/  LEA R21, R17, R18, 0x4 ;  /* 0x0000001211157211 */ /* 0x020fc600078e20ff */
[----:B------:R5:W2:Y:S01]  /*02a0*/  @!P0 LDG.E.EL R27, desc[UR6][R12.64] ;  /* 0x000000060c1b8981 */ /* 0x000aa2000c2e1900 */
[----:B------:R-:W-:Y:S01]  /*02b0*/  LEA R20, R30, R18, 0x4 ;  /* 0x000000121e147211 */ /* 0x000fe200078e20ff */
[----:B------:R-:W-:Y:S01]  /*02c0*/  IMAD.WIDE R38, R39, 0x4, R4 ;  /* 0x0000000427267825 */ /* 0x000fe200078e0204 */
[----:B------:R-:W-:-:S03]  /*02d0*/  LOP3.LUT R23, R3, 0x38, R23, 0xfe, !PT ;  /* 0x0000003803177812 */ /* 0x000fc600078efe17 */
[----:B-1----:R-:W-:Y:S01]  /*02e0*/  IMAD.WIDE R10, R19, 0x4, R4 ;  /* 0x00000004130a7825 */ /* 0x002fe200078e0204 */
[----:B------:R-:W4:Y:S03]  /*02f0*/  @!P0 LDG.E.EL R7, desc[UR6][R38.64] ;  /* 0x0000000626078981 */ /* 0x000f26000c2e1900 */
[--C-:B-----5:R-:W-:Y:S01]  /*0300*/  IMAD.WIDE R12, R21, 0x4, R14.reuse ;  /* 0x00000004150c7825 */ /* 0x120fe200078e020e */
[----:B------:R1:W5:Y:S03]  /*0310*/  @!P0 LDG.E.EL R22, desc[UR6][R10.64] ;  /* 0x000000060a168981 */ /* 0x000366000c2e1900 */
[----:B------:R-:W-:Y:S01]  /*0320*/  IMAD.MOV.U32 R28, RZ, RZ, RZ ;  /* 0x000000ffff1c7224 */ /* 0x000fe200078e00ff */
[----:B------:R1:W2:Y:S01]  /*0330*/  @!P0 LDG.E.EL R34, desc[UR6][R12.64] ;  /* 0x000000060c228981 */ /* 0x0002a2000c2e1900 */
[----:B------:R-:W-:-:S04]  /*0340*/  IMAD.WIDE R40, R37, 0x4, R14 ;  /* 0x0000000425287825 */ /* 0x000fc800078e020e */
[----:B-1----:R-:W-:Y:S01]  /*0350*/  IMAD.WIDE R10, R20, 0x4, R14 ;  /* 0x00000004140a7825 */ /* 0x002fe200078e020e */
[----:B0-----:R-:W-:-:S03]  /*0360*/  LEA R13, R23, R18, 0x4 ;  /* 0x00000012170d7211 */ /* 0x001fc600078e20ff */
[--C-:B------:R-:W-:Y:S01]  /*0370*/  IMAD.WIDE R38, R19, 0x4, R14.reuse ;  /* 0x0000000413267825 */ /* 0x100fe200078e020e */
[----:B------:R0:W2:Y:S01]  /*0380*/  @!P0 LDG.E.EL R28, desc[UR6][R10.64] ;  /* 0x000000060a1c8981 */ /* 0x0000a2000c2e1900 */
[----:B------:R-:W-:Y:S02]  /*0390*/  MOV R12, RZ ;  /* 0x000000ff000c7202 */ /* 0x000fe40000000f00 */
[----:B------:R-:W-:Y:S01]  /*03a0*/  CS2R R18, SRZ ;  /* 0x0000000000127805 */ /* 0x000fe2000001ff00 */
[----:B------:R-:W-:Y:S01]  /*03b0*/  IMAD.WIDE R14, R13, 0x4, R14 ;  /* 0x000000040d0e7825 */ /* 0x000fe200078e020e */
[----:B------:R-:W-:Y:S01]  /*03c0*/  SHF.R.S32.HI R32, RZ, 0x19, R24 ;  /* 0x00000019ff207819 */ /* 0x000fe20000011418 */
[----:B------:R-:W-:Y:S01]  /*03d0*/  HFMA2.MMA R16, -RZ, RZ, 0, 0 ;  /* 0x00000000ff107435 */ /* 0x000fe200000001ff */
[----:B------:R-:W5:Y:S01]  /*03e0*/  @!P0 LDG.E.EL R6, desc[UR6][R38.64] ;  /* 0x0000000626068981 */ /* 0x000f62000c2e1900 */
[----:B0-----:R-:W-:-:S03]  /*03f0*/  IMAD.WIDE R10, R2, 0x4, R4 ;  /* 0x00000004020a7825 */ /* 0x001fc600078e0204 */
[----:B------:R0:W2:Y:S01]  /*0400*/  @!P0 LDG.E.EL R18, desc[UR6][R14.64] ;  /* 0x000000060e128981 */ /* 0x0000a2000c2e1900 */
[----:B------:R-:W-:-:S03]  /*0410*/  HFMA2.MMA R2, -RZ, RZ, 0, 0 ;  /* 0x00000000ff027435 */ /* 0x000fc600000001ff */
[----:B------:R1:W2:Y:S01]  /*0420*/  @!P0 LDG.E.EL R12, desc[UR6][R10.64] ;  /* 0x000000060a0c8981 */ /* 0x0002a2000c2e1900 */
[----:B------:R-:W-:-:S03]  /*0430*/  SGXT R32, R32, 0x1 ;  /* 0x000000012020781a */ /* 0x000fc60000000200 */
[----:B------:R-:W3:Y:S01]  /*0440*/  @!P0 LDG.E.EL R16, desc[UR6][R40.64] ;  /* 0x0000000628108981 */ /* 0x000ee2000c2e1900 */
[----:B0-----:R-:W-:-:S04]  /*0450*/  IMAD.WIDE R14, R21, 0x4, R4 ;  /* 0x00000004150e7825 */ /* 0x001fc800078e0204 */
[--C-:B-1----:R-:W-:Y:S01]  /*0460*/  IMAD.WIDE R10, R20, 0x4, R4.reuse ;  /* 0x00000004140a7825 */ /* 0x102fe200078e0204 */
[----:B------:R0:W5:Y:S01]  /*0470*/  @!P0 LDG.E.EL R2, desc[UR6][R14.64] ;  /* 0x000000060e028981 */ /* 0x000162000c2e1900 */
[----:B------:R-:W1:Y:S02]  /*0480*/  LDC.64 R20, c[0x0][0x220] ;  /* 0x00008800ff147b82 */ /* 0x000e640000000a00 */
[----:B------:R-:W-:Y:S01]  /*0490*/  IMAD.WIDE R4, R13, 0x4, R4 ;  /* 0x000000040d047825 */ /* 0x000fe200078e0204 */
[CC--:B------:R-:W-:Y:S01]  /*04a0*/  LEA.HI R13, R32.reuse, R8.reuse, RZ, 0x9 ;  /* 0x00000008200d7211 */ /* 0x0c0fe200078f48ff */
[----:B------:R0:W5:Y:S03]  /*04b0*/  @!P0 LDG.E.EL R19, desc[UR6][R10.64] ;  /* 0x000000060a138981 */ /* 0x000166000c2e1900 */
[----:B------:R-:W-:Y:S02]  /*04c0*/  LOP3.LUT R13, R13, 0xfffffe00, RZ, 0xc0, !PT ;  /* 0xfffffe000d0d7812 */ /* 0x000fe400078ec0ff */
[----:B------:R-:W-:-:S03]  /*04d0*/  LEA.HI R24, R32, R8, RZ, 0x4 ;  /* 0x0000000820187211 */ /* 0x000fc600078f20ff */
[----:B0-----:R-:W-:Y:S01]  /*04e0*/  IMAD.IADD R15, R8, 0x1, -R13 ;  /* 0x00000001080f7824 */ /* 0x001fe200078e0a0d */
[CC--:B------:R-:W-:Y:S02]  /*04f0*/  LEA.HI R8, R32.reuse, R9.reuse, RZ, 0x9 ;  /* 0x0000000920087211 */ /* 0x0c0fe400078f48ff */
[----:B------:R-:W-:Y:S02]  /*0500*/  MOV R14, RZ ;  /* 0x000000ff000e7202 */ /* 0x000fe40000000f00 */
[----:B------:R-:W-:Y:S02]  /*0510*/  SHF.R.S32.HI R24, RZ, 0x4, R24 ;  /* 0x00000004ff187819 */ /* 0x000fe40000011418 */
[----:B------:R-:W-:Y:S02]  /*0520*/  LEA.HI R10, R32, R9, RZ, 0x4 ;  /* 0x00000009200a7211 */ /* 0x000fe400078f20ff */
[----:B------:R-:W-:Y:S01]  /*0530*/  LOP3.LUT R38, R8, 0xfffffe00, RZ, 0xc0, !PT ;  /* 0xfffffe0008267812 */ /* 0x000fe200078ec0ff */
[----:B------:R0:W5:Y:S01]  /*0540*/  @!P0 LDG.E.EL R14, desc[UR6][R4.64] ;  /* 0x00000006040e8981 */ /* 0x000162000c2e1900 */
[----:B------:R-:W-:Y:S01]  /*0550*/  SHF.R.S32.HI R8, RZ, 0x4, R10 ;  /* 0x00000004ff087819 */ /* 0x000fe2000001140a */
[----:B-1----:R-:W-:-:S06]  /*0560*/  IMAD.WIDE R10, R24, 0x4, R20 ;  /* 0x00000004180a7825 */ /* 0x002fcc00078e0214 */
[----:B------:R1:W5:Y:S01]  /*0570*/  LDG.E.EL R10, desc[UR6][R10.64] ;  /* 0x000000060a0a7981 */ /* 0x000362000c2e1900 */
[----:B0-----:R-:W-:-:S05]  /*0580*/  IMAD.WIDE R4, R8, 0x4, R20 ;  /* 0x0000000408047825 */ /* 0x001fca00078e0214 */
[----:B------:R0:W5:Y:S01]  /*0590*/  LDG.E.EL R13, desc[UR6][R4.64] ;  /* 0x00000006040d7981 */ /* 0x000162000c2e1900 */
[----:B------:R-:W-:Y:S02]  /*05a0*/  LEA.HI R37, R32, R17, RZ, 0x9 ;  /* 0x0000001120257211 */ /* 0x000fe400078f48ff */
[----:B------:R-:W-:Y:S02]  /*05b0*/  IADD3 R9, R9, -R38, RZ ;  /* 0x8000002609097210 */ /* 0x000fe40007ffe0ff */
[----:B------:R-:W-:-:S04]  /*05c0*/  LOP3.LUT R38, R37, 0xfffffe00, RZ, 0xc0, !PT ;  /* 0xfffffe0025267812 */ /* 0x000fc800078ec0ff */
[----:B-1----:R-:W-:Y:S02]  /*05d0*/  IADD3 R11, R17, -R38, RZ ;  /* 0x80000026110b7210 */ /* 0x002fe40007ffe0ff */
[----:B------:R-:W-:-:S04]  /*05e0*/  LEA.HI R17, R32, R17, RZ, 0x4 ;  /* 0x0000001120117211 */ /* 0x000fc800078f20ff */
[----:B------:R-:W-:-:S05]  /*05f0*/  SHF.R.S32.HI R17, RZ, 0x4, R17 ;  /* 0x00000004ff117819 */ /* 0x000fca0000011411 */
[----:B0-----:R-:W-:-:S04]  /*0600*/  IMAD.WIDE R4, R17, 0x4, R20 ;  /* 0x0000000411047825 */ /* 0x001fc800078e0214 */
[----:B----4-:R-:W-:Y:S02]  /*0610*/  FADD R7, R7, R33 ;  /* 0x0000002107077221 */ /* 0x010fe40000000000 */
[----:B------:R0:W4:Y:S01]  /*0620*/  LDG.E.EL R33, desc[UR6][R4.64] ;  /* 0x0000000604217981 */ /* 0x000122000c2e1900 */
[----:B--2---:R-:W-:Y:S01]  /*0630*/  FADD R27, R12, R27 ;  /* 0x0000001b0c1b7221 */ /* 0x004fe20000000000 */
[----:B------:R-:W-:Y:S01]  /*0640*/  LEA.HI R12, R32, R30, RZ, 0x9 ;  /* 0x0000001e200c7211 */ /* 0x000fe200078f48ff */
[----:B---3--:R-:W-:-:S03]  /*0650*/  FADD R16, R35, R16 ;  /* 0x0000001023107221 */ /* 0x008fc60000000000 */
[----:B------:R-:W-:Y:S01]  /*0660*/  LOP3.LUT R35, R12, 0xfffffe00, RZ, 0xc0, !PT ;  /* 0xfffffe000c237812 */ /* 0x000fe200078ec0ff */
[----:B-----5:R-:W-:Y:S01]  /*0670*/  FADD R34, R2, R34 ;  /* 0x0000002202227221 */ /* 0x020fe20000000000 */
[----:B------:R-:W-:Y:S02]  /*0680*/  LEA.HI R2, R32, R29, RZ, 0x9 ;  /* 0x0000001d20027211 */ /* 0x000fe400078f48ff */
[----:B------:R-:W-:Y:S02]  /*0690*/  IADD3 R12, R30, -R35, RZ ;  /* 0x800000231e0c7210 */ /* 0x000fe40007ffe0ff */
[----:B------:R-:W-:Y:S01]  /*06a0*/  LOP3.LUT R2, R2, 0xfffffe00, RZ, 0xc0, !PT ;  /* 0xfffffe0002027812 */ /* 0x000fe200078ec0ff */
[----:B------:R-:W-:Y:S01]  /*06b0*/  FADD R6, R22, R6 ;  /* 0x0000000616067221 */ /* 0x000fe20000000000 */
[----:B------:R-:W-:Y:S02]  /*06c0*/  LEA.HI R30, R32, R30, RZ, 0x4 ;  /* 0x0000001e201e7211 */ /* 0x000fe400078f20ff */
[----:B------:R-:W-:-:S02]  /*06d0*/  IADD3 R22, R29, -R2, RZ ;  /* 0x800000021d167210 */ /* 0x000fc40007ffe0ff */
[C---:B------:R-:W-:Y:S02]  /*06e0*/  LEA.HI R2, R32.reuse, R26, RZ, 0x9 ;  /* 0x0000001a20027211 */ /* 0x040fe400078f48ff */
[----:B------:R-:W-:Y:S02]  /*06f0*/  SHF.R.S32.HI R30, RZ, 0x4, R30 ;  /* 0x00000004ff1e7819 */ /* 0x000fe4000001141e */
[----:B------:R-:W-:Y:S01]  /*0700*/  LEA.HI R29, R32, R29, RZ, 0x4 ;  /* 0x0000001d201d7211 */ /* 0x000fe200078f20ff */
[----:B------:R-:W-:Y:S01]  /*0710*/  FADD R28, R19, R28 ;  /* 0x0000001c131c7221 */ /* 0x000fe20000000000 */
[----:B0-----:R-:W-:Y:S02]  /*0720*/  LOP3.LUT R5, R2, 0xfffffe00, RZ, 0xc0, !PT ;  /* 0xfffffe0002057812 */ /* 0x001fe400078ec0ff */
[----:B------:R-:W-:Y:S01]  /*0730*/  SHF.R.S32.HI R29, RZ, 0x4, R29 ;  /* 0x00000004ff1d7819 */ /* 0x000fe2000001141d */
[----:B------:R-:W-:Y:S01]  /*0740*/  FADD R14, R14, R18 ;  /* 0x000000120e0e7221 */ /* 0x000fe20000000000 */
[----:B------:R-:W-:Y:S01]  /*0750*/  IMAD.WIDE R18, R30, 0x4, R20 ;  /* 0x000000041e127825 */ /* 0x000fe200078e0214 */
[----:B------:R-:W-:-:S02]  /*0760*/  IADD3 R2, R26, -R5, RZ ;  /* 0x800000051a027210 */ /* 0x000fc40007ffe0ff */
[----:B------:R-:W-:Y:S01]  /*0770*/  LEA.HI R26, R32, R26, RZ, 0x4 ;  /* 0x0000001a201a7211 */ /* 0x000fe200078f20ff */
[----:B------:R-:W-:Y:S02]  /*0780*/  FADD R10, -R10, R6 ;  /* 0x000000060a0a7221 */ /* 0x000fe40000000100 */
[----:B------:R0:W2:Y:S01]  /*0790*/  LDG.E.EL R6, desc[UR6][R18.64] ;  /* 0x0000000612067981 */ /* 0x0000a2000c2e1900 */
[CC--:B------:R-:W-:Y:S02]  /*07a0*/  LEA.HI R4, R32.reuse, R31.reuse, RZ, 0x9 ;  /* 0x0000001f20047211 */ /* 0x0c0fe400078f48ff */
[----:B------:R-:W-:Y:S02]  /*07b0*/  SHF.R.S32.HI R26, RZ, 0x4, R26 ;  /* 0x00000004ff1a7819 */ /* 0x000fe4000001141a */
[----:B------:R-:W-:Y:S01]  /*07c0*/  LEA.HI R5, R32, R31, RZ, 0x4 ;  /* 0x0000001f20057211 */ /* 0x000fe200078f20ff */
[----:B------:R-:W-:Y:S01]  /*07d0*/  FADD R13, -R13, R27 ;  /* 0x0000001b0d0d7221 */ /* 0x000fe20000000100 */
[----:B0-----:R-:W-:Y:S01]  /*07e0*/  IMAD.WIDE R18, R29, 0x4, R20 ;  /* 0x000000041d127825 */ /* 0x001fe200078e0214 */
[----:B------:R-:W-:-:S02]  /*07f0*/  LOP3.LUT R4, R4, 0xfffffe00, RZ, 0xc0, !PT ;  /* 0xfffffe0004047812 */ /* 0x000fc400078ec0ff */
[----:B------:R-:W-:Y:S02]  /*0800*/  SHF.R.S32.HI R5, RZ, 0x4, R5 ;  /* 0x00000004ff057819 */ /* 0x000fe40000011405 */
[----:B------:R0:W3:Y:S01]  /*0810*/  LDG.E.EL R27, desc[UR6][R18.64] ;  /* 0x00000006121b7981 */ /* 0x0000e2000c2e1900 */
[----:B------:R-:W-:Y:S01]  /*0820*/  IMAD.IADD R4, R31, 0x1, -R4 ;  /* 0x000000011f047824 */ /* 0x000fe200078e0a04 */
[----:B------:R-:W-:Y:S01]  /*0830*/  LEA.HI R35, R32, R23, RZ, 0x9 ;  /* 0x0000001720237211 */ /* 0x000fe200078f48ff */
[----:B0-----:R-:W-:-:S04]  /*0840*/  IMAD.WIDE R18, R26, 0x4, R20 ;  /* 0x000000041a127825 */ /* 0x001fc800078e0214 */
[----:B------:R-:W-:Y:S01]  /*0850*/  FADD R25, R25, R36 ;  /* 0x0000002419197221 */ /* 0x000fe20000000000 */
[----:B------:R0:W5:Y:S01]  /*0860*/  LDG.E.EL R31, desc[UR6][R18.64] ;  /* 0x00000006121f7981 */ /* 0x000162000c2e1900 */
[----:B------:R-:W-:Y:S01]  /*0870*/  LOP3.LUT R36, R35, 0xfffffe00, RZ, 0xc0, !PT ;  /* 0xfffffe0023247812 */ /* 0x000fe200078ec0ff */
[----:B0-----:R-:W-:-:S05]  /*0880*/  IMAD.WIDE R18, R5, 0x4, R20 ;  /* 0x0000000405127825 */ /* 0x001fca00078e0214 */
[----:B------:R0:W5:Y:S01]  /*0890*/  LDG.E.EL R35, desc[UR6][R18.64] ;  /* 0x0000000612237981 */ /* 0x000162000c2e1900 */
[----:B------:R-:W-:Y:S01]  /*08a0*/  LEA.HI R32, R32, R23, RZ, 0x4 ;  /* 0x0000001720207211 */ /* 0x000fe200078f20ff */
[----:B0-----:R-:W0:Y:S03]  /*08b0*/  LDC.64 R18, c[0x0][0x228] ;  /* 0x00008a00ff127b82 */ /* 0x001e260000000a00 */
[----:B------:R-:W-:-:S05]  /*08c0*/  SHF.R.S32.HI R32, RZ, 0x4, R32 ;  /* 0x00000004ff207819 */ /* 0x000fca0000011420 */
[----:B------:R-:W-:Y:S01]  /*08d0*/  IMAD.WIDE R20, R32, 0x4, R20 ;  /* 0x0000000420147825 */ /* 0x000fe200078e0214 */
[----:B------:R-:W-:-:S04]  /*08e0*/  IADD3 R23, R23, -R36, RZ ;  /* 0x8000002417177210 */ /* 0x000fc80007ffe0ff */
[----:B------:R0:W5:Y:S02]  /*08f0*/  LDG.E.EL R36, desc[UR6][R20.64] ;  /* 0x0000000614247981 */ /* 0x000164000c2e1900 */
[----:B0-----:R-:W-:-:S05]  /*0900*/  IMAD.WIDE R20, R24, 0x4, R18 ;  /* 0x0000000418147825 */ /* 0x001fca00078e0212 */
        /* <DEDUP_REMOVED lines=11> */
[----:B0-----:R-:W-:-:S04]  /*09c0*/  IMAD.WIDE R20, R5, 0x4, R18 ;  /* 0x0000000405147825 */ /* 0x001fc800078e0212 */
[----:B------:R-:W-:Y:S02]  /*09d0*/  IMAD.WIDE R18, R32, 0x4, R18 ;  /* 0x0000000420127825 */ /* 0x000fe400078e0212 */
[----:B------:R-:W5:Y:S04]  /*09e0*/  LDG.E.EL R20, desc[UR6][R20.64] ;  /* 0x0000000614147981 */ /* 0x000f68000c2e1900 */
[----:B------:R0:W5:Y:S01]  /*09f0*/  LDG.E.EL R21, desc[UR6][R18.64] ;  /* 0x0000000612157981 */ /* 0x000162000c2e1900 */
[----:B------:R-:W-:Y:S01]  /*0a00*/  HFMA2.MMA R5, -RZ, RZ, 0.9375, 0 ;  /* 0x3b800000ff057435 */ /* 0x000fe200000001ff */
[----:B0-----:R-:W0:Y:S01]  /*0a10*/  LDC.64 R18, c[0x0][0x230] ;  /* 0x00008c00ff127b82 */ /* 0x001e220000000a00 */
[----:B----4-:R-:W-:Y:S01]  /*0a20*/  FADD R33, -R33, R34 ;  /* 0x0000002221217221 */ /* 0x010fe20000000100 */
[----:B--2---:R-:W-:Y:S01]  /*0a30*/  FADD R28, -R6, R28 ;  /* 0x0000001c061c7221 */ /* 0x004fe20000000100 */
[----:B---3--:R-:W-:Y:S01]  /*0a40*/  FADD R25, -R27, R25 ;  /* 0x000000191b197221 */ /* 0x008fe20000000100 */
[----:B-----5:R-:W-:-:S04]  /*0a50*/  FADD R31, -R31, R7 ;  /* 0x000000071f1f7221 */ /* 0x020fc80000000100 */
[----:B------:R-:W1:Y:S01]  /*0a60*/  LDC.64 R6, c[0x0][0x238] ;  /* 0x00008e00ff067b82 */ /* 0x000e620000000a00 */
[----:B------:R-:W-:Y:S01]  /*0a70*/  FADD R16, -R35, R16 ;  /* 0x0000001023107221 */ /* 0x000fe20000000100 */
[----:B------:R-:W-:-:S06]  /*0a80*/  FFMA R24, R24, R5, 9.9999997473787516356e-06 ;  /* 0x3727c5ac18187423 */ /* 0x000fcc0000000005 */
[----:B------:R-:W2:Y:S01]  /*0a90*/  MUFU.RSQ R24, R24 ;  /* 0x0000001800187308 */ /* 0x000ea20000001400 */
[----:B------:R-:W-:-:S07]  /*0aa0*/  FFMA R17, R17, R5, 9.9999997473787516356e-06 ;  /* 0x3727c5ac11117423 */ /* 0x000fce0000000005 */
[----:B------:R-:W3:Y:S01]  /*0ab0*/  MUFU.RSQ R17, R17 ;  /* 0x0000001100117308 */ /* 0x000ee20000001400 */
[----:B--2---:R-:W-:Y:S01]  /*0ac0*/  FMUL R10, R24, R10 ;  /* 0x0000000a180a7220 */ /* 0x004fe20000400000 */
[----:B------:R-:W-:Y:S01]  /*0ad0*/  FFMA R30, R30, R5, 9.9999997473787516356e-06 ;  /* 0x3727c5ac1e1e7423 */ /* 0x000fe20000000005 */
[----:B---3--:R-:W-:Y:S01]  /*0ae0*/  FMUL R17, R17, R33 ;  /* 0x0000002111117220 */ /* 0x008fe20000400000 */
[----:B0-----:R-:W-:-:S04]  /*0af0*/  IMAD.WIDE R32, R9, 0x4, R18 ;  /* 0x0000000409207825 */ /* 0x001fc800078e0212 */
[----:B------:R-:W0:Y:S01]  /*0b00*/  MUFU.RSQ R30, R30 ;  /* 0x0000001e001e7308 */ /* 0x000e220000001400 */
[-C--:B------:R-:W-:Y:S01]  /*0b10*/  FFMA R8, R8, R5.reuse, 9.9999997473787516356e-06 ;  /* 0x3727c5ac08087423 */ /* 0x080fe20000000005 */
[----:B------:R-:W2:Y:S01]  /*0b20*/  LDG.E.EL R33, desc[UR6][R32.64] ;  /* 0x0000000620217981 */ /* 0x000ea2000c2e1900 */
[----:B------:R-:W-:Y:S01]  /*0b30*/  FADD R14, -R36, R14 ;  /* 0x0000000e240e7221 */ /* 0x000fe20000000100 */
[----:B------:R-:W-:-:S04]  /*0b40*/  FFMA R29, R29, R5, 9.9999997473787516356e-06 ;  /* 0x3727c5ac1d1d7423 */ /* 0x000fc80000000005 */
[----:B------:R-:W3:Y:S01]  /*0b50*/  MUFU.RSQ R8, R8 ;  /* 0x0000000800087308 */ /* 0x000ee20000001400 */
[----:B------:R-:W-:-:S04]  /*0b60*/  IMAD.WIDE R36, R12, 0x4, R18 ;  /* 0x000000040c247825 */ /* 0x000fc800078e0212 */
[----:B------:R-:W-:-:S04]  /*0b70*/  IMAD.WIDE R34, R15, 0x4, R18 ;  /* 0x000000040f227825 */ /* 0x000fc800078e0212 */
[----:B0-----:R-:W-:Y:S02]  /*0b80*/  FMUL R28, R30, R28 ;  /* 0x0000001c1e1c7220 */ /* 0x001fe40000400000 */
[----:B------:R-:W4:Y:S04]  /*0b90*/  LDG.E.EL R30, desc[UR6][R36.64] ;  /* 0x00000006241e7981 */ /* 0x000f28000c2e1900 */
[----:B------:R-:W5:Y:S01]  /*0ba0*/  LDG.E.EL R34, desc[UR6][R34.64] ;  /* 0x0000000622227981 */ /* 0x000f62000c2e1900 */
[-C--:B------:R-:W-:Y:S01]  /*0bb0*/  FFMA R26, R26, R5.reuse, 9.9999997473787516356e-06 ;  /* 0x3727c5ac1a1a7423 */ /* 0x080fe20000000005 */
[-C--:B------:R-:W-:Y:S01]  /*0bc0*/  FFMA R24, R20, R5.reuse, 9.9999997473787516356e-06 ;  /* 0x3727c5ac14187423 */ /* 0x080fe20000000005 */
[----:B------:R-:W-:Y:S01]  /*0bd0*/  FFMA R27, R21, R5, 9.9999997473787516356e-06 ;  /* 0x3727c5ac151b7423 */ /* 0x000fe20000000005 */
[----:B------:R-:W-:-:S05]  /*0be0*/  IMAD.WIDE R20, R11, 0x4, R18 ;  /* 0x000000040b147825 */ /* 0x000fca00078e0212 */
[----:B------:R0:W2:Y:S02]  /*0bf0*/  LDG.E.EL R32, desc[UR6][R20.64] ;  /* 0x0000000614207981 */ /* 0x0000a4000c2e1900 */
[----:B0-----:R-:W-:-:S05]  /*0c00*/  IMAD.WIDE R20, R22, 0x4, R18 ;  /* 0x0000000416147825 */ /* 0x001fca00078e0212 */
[----:B------:R0:W2:Y:S01]  /*0c10*/  LDG.E.EL R5, desc[UR6][R20.64] ;  /* 0x0000000614057981 */ /* 0x0000a2000c2e1900 */
[----:B-1----:R-:W-:-:S04]  /*0c20*/  IMAD.WIDE R36, R15, 0x4, R6 ;  /* 0x000000040f247825 */ /* 0x002fc800078e0206 */
[----:B0-----:R-:W-:-:S04]  /*0c30*/  IMAD.WIDE R20, R9, 0x4, R6 ;  /* 0x0000000409147825 */ /* 0x001fc800078e0206 */
[----:B---3--:R-:W-:Y:S01]  /*0c40*/  FMUL R8, R8, R13 ;  /* 0x0000000d08087220 */ /* 0x008fe20000400000 */
[----:B------:R-:W5:Y:S04]  /*0c50*/  LDG.E.EL R9, desc[UR6][R36.64] ;  /* 0x0000000624097981 */ /* 0x000f68000c2e1900 */
[----:B------:R0:W2:Y:S01]  /*0c60*/  LDG.E.EL R15, desc[UR6][R20.64] ;  /* 0x00000006140f7981 */ /* 0x0000a2000c2e1900 */
[----:B------:R-:W-:-:S04]  /*0c70*/  IMAD.WIDE R12, R12, 0x4, R6 ;  /* 0x000000040c0c7825 */ /* 0x000fc800078e0206 */
[----:B0-----:R-:W-:-:S05]  /*0c80*/  IMAD.WIDE R20, R11, 0x4, R6 ;  /* 0x000000040b147825 */ /* 0x001fca00078e0206 */
[----:B------:R0:W3:Y:S02]  /*0c90*/  LDG.E.EL R35, desc[UR6][R20.64] ;  /* 0x0000000614237981 */ /* 0x0000e4000c2e1900 */
[----:B0-----:R-:W-:-:S06]  /*0ca0*/  IMAD.WIDE R20, R4, 0x4, R18 ;  /* 0x0000000404147825 */ /* 0x001fcc00078e0212 */
[----:B------:R-:W4:Y:S04]  /*0cb0*/  LDG.E.EL R20, desc[UR6][R20.64] ;  /* 0x0000000614147981 */ /* 0x000f28000c2e1900 */
[----:B------:R0:W4:Y:S02]  /*0cc0*/  LDG.E.EL R21, desc[UR6][R12.64] ;  /* 0x000000060c157981 */ /* 0x000124000c2e1900 */
[----:B0-----:R-:W-:-:S05]  /*0cd0*/  IMAD.WIDE R12, R22, 0x4, R6 ;  /* 0x00000004160c7825 */ /* 0x001fca00078e0206 */
[----:B------:R0:W4:Y:S01]  /*0ce0*/  LDG.E.EL R22, desc[UR6][R12.64] ;  /* 0x000000060c167981 */ /* 0x000122000c2e1900 */
[----:B------:R-:W-:-:S04]  /*0cf0*/  IMAD.WIDE R36, R2, 0x4, R18 ;  /* 0x0000000402247825 */ /* 0x000fc800078e0212 */
[----:B0-----:R-:W-:Y:S01]  /*0d00*/  IMAD.WIDE R12, R2, 0x4, R6 ;  /* 0x00000004020c7825 */ /* 0x001fe200078e0206 */
[----:B------:R-:W4:Y:S04]  /*0d10*/  LDG.E.EL R11, desc[UR6][R36.64] ;  /* 0x00000006240b7981 */ /* 0x000f28000c2e1900 */
[----:B------:R0:W4:Y:S01]  /*0d20*/  LDG.E.EL R2, desc[UR6][R12.64] ;  /* 0x000000060c027981 */ /* 0x000122000c2e1900 */
[----:B------:R-:W-:-:S06]  /*0d30*/  IMAD.WIDE R18, R23, 0x4, R18 ;  /* 0x0000000417127825 */ /* 0x000fcc00078e0212 */
[----:B------:R-:W4:Y:S01]  /*0d40*/  LDG.E.EL R18, desc[UR6][R18.64] ;  /* 0x0000000612127981 */ /* 0x000f22000c2e1900 */
[----:B0-----:R-:W-:-:S04]  /*0d50*/  IMAD.WIDE R12, R4, 0x4, R6 ;  /* 0x00000004040c7825 */ /* 0x001fc800078e0206 */
[----:B------:R-:W-:Y:S02]  /*0d60*/  IMAD.WIDE R6, R23, 0x4, R6 ;  /* 0x0000000417067825 */ /* 0x000fe400078e0206 */
[----:B------:R0:W4:Y:S04]  /*0d70*/  LDG.E.EL R23, desc[UR6][R12.64] ;  /* 0x000000060c177981 */ /* 0x000128000c2e1900 */
[----:B------:R1:W4:Y:S01]  /*0d80*/  LDG.E.EL R7, desc[UR6][R6.64] ;  /* 0x0000000606077981 */ /* 0x000322000c2e1900 */
[----:B------:R-:W0:Y:S01]  /*0d90*/  S2R R4, SR_TID.X ;  /* 0x0000000000047919 */ /* 0x000e220000002100 */
[----:B------:R-:W1:Y:S01]  /*0da0*/  S2UR UR5, SR_CgaCtaId ;  /* 0x00000000000579c3 */ /* 0x000e620000008800 */
[----:B------:R-:W0:Y:S01]  /*0db0*/  MUFU.RSQ R36, R29 ;  /* 0x0000001d00247308 */ /* 0x000e220000001400 */
[----:B------:R-:W-:-:S07]  /*0dc0*/  UMOV UR4, 0x400 ;  /* 0x0000040000047882 */ /* 0x000fce0000000000 */
[----:B------:R-:W0:Y:S08]  /*0dd0*/  MUFU.RSQ R26, R26 ;  /* 0x0000001a001a7308 */ /* 0x000e300000001400 */
[----:B------:R-:W0:Y:S08]  /*0de0*/  MUFU.RSQ R37, R24 ;  /* 0x0000001800257308 */ /* 0x000e300000001400 */
[----:B------:R-:W0:Y:S01]  /*0df0*/  MUFU.RSQ R27, R27 ;  /* 0x0000001b001b7308 */ /* 0x000e220000001400 */
[----:B-1----:R-:W-:Y:S01]  /*0e00*/  UPRMT UR4, UR5, 0x654, UR4 ;  /* 0x0000065405047896 */ /* 0x002fe20008000004 */
[----:B0-----:R-:W-:-:S02]  /*0e10*/  SHF.R.U32.HI R39, RZ, 0x4, R4 ;  /* 0x00000004ff277819 */ /* 0x001fc40000011604 */
[----:B------:R-:W-:Y:S02]  /*0e20*/  SHF.L.U32 R38, R4, 0x6, RZ ;  /* 0x0000000604267819 */ /* 0x000fe400000006ff */
[----:B------:R-:W-:Y:S02]  /*0e30*/  SGXT.U32 R13, R39, 0x3 ;  /* 0x00000003270d781a */ /* 0x000fe40000000000 */
[----:B------:R-:W-:Y:S01]  /*0e40*/  LOP3.LUT R38, R38, 0x3c0, RZ, 0xc0, !PT ;  /* 0x000003c026267812 */ /* 0x000fe200078ec0ff */
[----:B------:R-:W-:Y:S01]  /*0e50*/  FMUL R25, R36, R25 ;  /* 0x0000001924197220 */ /* 0x000fe20000400000 */
[----:B------:R-:W-:Y:S01]  /*0e60*/  FMUL R31, R26, R31 ;  /* 0x0000001f1a1f7220 */ /* 0x000fe20000400000 */
[----:B------:R-:W-:Y:S01]  /*0e70*/  FMUL R16, R37, R16 ;  /* 0x0000001025107220 */ /* 0x000fe20000400000 */
[C---:B------:R-:W-:Y:S01]  /*0e80*/  LOP3.LUT R12, R38.reuse, R13, RZ, 0xfc, !PT ;  /* 0x0000000d260c7212 */ /* 0x040fe200078efcff */
[----:B------:R-:W-:Y:S01]  /*0e90*/  FMUL R14, R27, R14 ;  /* 0x0000000e1b0e7220 */ /* 0x000fe20000400000 */
[----:B------:R-:W-:-:S04]  /*0ea0*/  LEA.HI R19, R38, UR4, RZ, 0x1e ;  /* 0x0000000426137c11 */ /* 0x000fc8000f8ff0ff */
[----:B------:R-:W-:Y:S02]  /*0eb0*/  LEA R12, R12, R19, 0x2 ;  /* 0x000000130c0c7211 */ /* 0x000fe400078e10ff */
[----:B------:R-:W-:Y:S01]  /*0ec0*/  LOP3.LUT R6, R4, 0x70, RZ, 0xc0, !PT ;  /* 0x0000007004067812 */ /* 0x000fe200078ec0ff */
[----:B-----5:R-:W-:Y:S01]  /*0ed0*/  FFMA R9, R34, R10, R9 ;  /* 0x0000000a22097223 */ /* 0x020fe20000000009 */
[----:B--2---:R-:W-:-:S04]  /*0ee0*/  FFMA R15, R33, R8, R15 ;  /* 0x00000008210f7223 */ /* 0x004fc8000000000f */
[----:B------:R0:W-:Y:S04]  /*0ef0*/  STS [R12], R9 ;  /* 0x000000090c007388 */ /* 0x0001e80000000800 */
[----:B------:R-:W-:Y:S01]  /*0f00*/  STS [R12+0x20], R15 ;  /* 0x0000200f0c007388 */ /* 0x000fe20000000800 */
[----:B---3--:R-:W-:Y:S01]  /*0f10*/  FFMA R17, R32, R17, R35 ;  /* 0x0000001120117223 */ /* 0x008fe20000000023 */
[----:B------:R-:W-:Y:S01]  /*0f20*/  SHF.L.U32 R10, R4, 0x2, RZ ;  /* 0x00000002040a7819 */ /* 0x000fe200000006ff */
[----:B0-----:R-:W0:Y:S03]  /*0f30*/  LDC.64 R8, c[0x0][0x240] ;  /* 0x00009000ff087b82 */ /* 0x001e260000000a00 */
[----:B------:R-:W-:Y:S01]  /*0f40*/  STS [R12+0x40], R17 ;  /* 0x000040110c007388 */ /* 0x000fe20000000800 */
[----:B----4-:R-:W-:-:S05]  /*0f50*/  FFMA R21, R30, R28, R21 ;  /* 0x0000001c1e157223 */ /* 0x010fca0000000015 */
[----:B------:R-:W-:Y:S01]  /*0f60*/  STS [R12+0x60], R21 ;  /* 0x000060150c007388 */ /* 0x000fe20000000800 */
[----:B------:R-:W-:-:S05]  /*0f70*/  FFMA R25, R5, R25, R22 ;  /* 0x0000001905197223 */ /* 0x000fca0000000016 */
[----:B------:R-:W-:Y:S01]  /*0f80*/  STS [R12+0x80], R25 ;  /* 0x000080190c007388 */ /* 0x000fe20000000800 */
[----:B------:R-:W-:-:S05]  /*0f90*/  FFMA R31, R11, R31, R2 ;  /* 0x0000001f0b1f7223 */ /* 0x000fca0000000002 */
[----:B------:R-:W-:Y:S01]  /*0fa0*/  STS [R12+0xa0], R31 ;  /* 0x0000a01f0c007388 */ /* 0x000fe20000000800 */
[----:B------:R-:W-:Y:S01]  /*0fb0*/  FFMA R23, R20, R16, R23 ;  /* 0x0000001014177223 */ /* 0x000fe20000000017 */
[----:B------:R-:W-:-:S04]  /*0fc0*/  FFMA R19, R18, R14, R7 ;  /* 0x0000000e12137223 */ /* 0x000fc80000000007 */
[----:B------:R-:W-:Y:S04]  /*0fd0*/  STS [R12+0xc0], R23 ;  /* 0x0000c0170c007388 */ /* 0x000fe80000000800 */
[----:B------:R-:W-:Y:S01]  /*0fe0*/  STS [R12+0xe0], R19 ;  /* 0x0000e0130c007388 */ /* 0x000fe20000000800 */
[----:B------:R-:W-:Y:S01]  /*0ff0*/  VIADD R5, R6, UR4 ;  /* 0x0000000406057c36 */ /* 0x000fe20008000000 */
[----:B------:R-:W-:-:S04]  /*1000*/  LOP3.LUT R22, R10, 0x1fc, RZ, 0xc0, !PT ;  /* 0x000001fc0a167812 */ /* 0x000fc800078ec0ff */
[----:B------:R-:W-:Y:S01]  /*1010*/  LEA R5, R22, R5, 0x2 ;  /* 0x0000000516057211 */ /* 0x000fe200078e10ff */
[----:B------:R-:W-:Y:S01]  /*1020*/  BAR.SYNC.DEFER_BLOCKING 0x0 ;  /* 0x0000000000007b1d */ /* 0x000fe20000010000 */
[----:B------:R-:W-:-:S05]  /*1030*/  LOP3.LUT R2, R0, R13, RZ, 0xfc, !PT ;  /* 0x0000000d00027212 */ /* 0x000fca00078efcff */
[----:B------:R-:W1:Y:S01]  /*1040*/  LDS.128 R4, [R5] ;  /* 0x0000000005047984 */ /* 0x000e620000000c00 */
[----:B------:R-:W-:Y:S02]  /*1050*/  LOP3.LUT R0, R0, 0x8, R13, 0xfe, !PT ;  /* 0x0000000800007812 */ /* 0x000fe400078efe0d */
[----:B------:R-:W-:Y:S02]  /*1060*/  LOP3.LUT R11, R3, 0x3c, R10, 0xf8, !PT ;  /* 0x0000003c030b7812 */ /* 0x000fe400078ef80a */
[----:B------:R-:W-:Y:S02]  /*1070*/  LOP3.LUT R14, R22, 0x200, RZ, 0xfc, !PT ;  /* 0x00000200160e7812 */ /* 0x000fe400078efcff */
[----:B------:R-:W-:Y:S02]  /*1080*/  ISETP.GE.AND P0, PT, R2, 0x10, PT ;  /* 0x000000100200780c */ /* 0x000fe40003f06270 */
[----:B------:R-:W-:Y:S02]  /*1090*/  ISETP.GE.AND P1, PT, R0, 0x10, PT ;  /* 0x000000100000780c */ /* 0x000fe40003f26270 */
[----:B------:R-:W-:-:S02]  /*10a0*/  LEA R3, R2, R11, 0xb ;  /* 0x0000000b02037211 */ /* 0x000fc400078e58ff */
[----:B------:R-:W-:-:S03]  /*10b0*/  SHF.R.U32.HI R14, RZ, 0x2, R14 ;  /* 0x00000002ff0e7819 */ /* 0x000fc6000001160e */
[----:B0-----:R-:W-:Y:S01]  /*10c0*/  IMAD.WIDE R2, R3, 0x4, R8 ;  /* 0x0000000403027825 */ /* 0x001fe200078e0208 */
[----:B------:R-:W-:-:S04]  /*10d0*/  LOP3.LUT R14, R14, 0xf0, RZ, 0xc0, !PT ;  /* 0x000000f00e0e7812 */ /* 0x000fc800078ec0ff */
[----:B------:R-:W-:-:S04]  /*10e0*/  IADD3 R13, R14, UR4, RZ ;  /* 0x000000040e0d7c10 */ /* 0x000fc8000fffe0ff */
[----:B------:R-:W-:Y:S01]  /*10f0*/  LEA R13, R22, R13, 0x2 ;  /* 0x0000000d160d7211 */ /* 0x000fe200078e10ff */
[----:B-1----:R0:W-:Y:S02]  /*1100*/  @!P0 STG.E.128 desc[UR6][R2.64], R4 ;  /* 0x0000000402008986 */ /* 0x0021e4000c101d06 */
[----:B0-----:R-:W-:Y:S05]  /*1110*/  @P1 EXIT ;  /* 0x000000000000194d */ /* 0x001fea0003800000 */
[----:B------:R-:W0:Y:S01]  /*1120*/  LDS.128 R12, [R13+0x800] ;  /* 0x000800000d0c7984 */ /* 0x000e220000000c00 */
[----:B------:R-:W-:-:S05]  /*1130*/  LEA R11, R0, R11, 0xb ;  /* 0x0000000b000b7211 */ /* 0x000fca00078e58ff */
[----:B------:R-:W-:-:S05]  /*1140*/  IMAD.WIDE R8, R11, 0x4, R8 ;  /* 0x000000040b087825 */ /* 0x000fca00078e0208 */
[----:B0-----:R-:W-:Y:S01]  /*1150*/  STG.E.128 desc[UR6][R8.64], R12 ;  /* 0x0000000c08007986 */ /* 0x001fe2000c101d06 */
[----:B------:R-:W-:Y:S05]  /*1160*/  EXIT ;  /* 0x000000000000794d */ /* 0x000fea0003800000 */
.L_x_0:
[----:B------:R-:W-:-:S00]  /*1170*/  BRA `(.L_x_0) ;  /* 0xfffffffc00fc7947 */ /* 0x000fc0000383ffff */
[----:B------:R-:W-:-:S00]  /*1180*/  NOP ;  /* 0x0000000000007918 */ /* 0x000fc00000000000 */
[----:B------:R-:W-:-:S00]  /*1190*/  NOP ;  /* 0x0000000000007918 */ /* 0x000fc00000000000 */
[----:B------:R-:W-:-:S00]  /*11a0*/  NOP ;  /* 0x0000000000007918 */ /* 0x000fc00000000000 */
[----:B------:R-:W-:-:S00]  /*11b0*/  NOP ;  /* 0x0000000000007918 */ /* 0x000fc00000000000 */
[----:B------:R-:W-:-:S00]  /*11c0*/  NOP ;  /* 0x0000000000007918 */ /* 0x000fc00000000000 */
[----:B------:R-:W-:-:S00]  /*11d0*/  NOP ;  /* 0x0000000000007918 */ /* 0x000fc00000000000 */
[----:B------:R-:W-:-:S00]  /*11e0*/  NOP ;  /* 0x0000000000007918 */ /* 0x000fc00000000000 */
[----:B------:R-:W-:-:S00]  /*11f0*/  NOP ;  /* 0x0000000000007918 */ /* 0x000fc00000000000 */
.L_x_1:


//--------------------- .nv.global.init           --------------------------
	.section	.nv.global.init,"aw",@progbits
.nv.global.init:
	.type		_$_str,@object
	.size		_$_str,(.L_0 - _$_str)
_$_str:
        /*0000*/ 	.byte	0x5f, 0x5f, 0x43, 0x55, 0x44, 0x41, 0x5f, 0x46, 0x54, 0x5a, 0x00
.L_0:


//--------------------- .nv.shared.triton_poi_fused_clone_41 --------------------------
	.section	.nv.shared.triton_poi_fused_clone_41,"aw",@nobits
	.sectionflags	@""
	.align	16
	.zero		1024


//--------------------- .nv.constant0.triton_poi_fused_clone_41 --------------------------
	.section	.nv.constant0.triton_poi_fused_clone_41,"a",@progbits
	.sectionflags	@""
	.align	4
.nv.constant0.triton_poi_fused_clone_41:
	.zero		592
